//
// Generated by NVIDIA NVVM Compiler
//
// Compiler Build ID: CL-36424714
// Cuda compilation tools, release 13.0, V13.0.88
// Based on NVVM 20.0.0
//

.version 9.0
.target sm_100
.address_size 64

	// .globl	convergence
// _ZZ11convergenceE1x has been demoted

.visible .entry convergence(
	.param .u64 .ptr .align 1 convergence_param_0
)
{
	.reg .b32 	%r<8>;
	.reg .b32 	%f<4>;
	.reg .b64 	%rd<5>;
	// demoted variable
	.shared .align 4 .b8 _ZZ11convergenceE1x[16];
	ld.param.u64 	%rd1, [convergence_param_0];
	cvta.to.global.u64 	%rd2, %rd1;
	mov.u32 	%r1, %tid.x;
	mul.wide.u32 	%rd3, %r1, 4;
	add.s64 	%rd4, %rd2, %rd3;
	ld.global.u32 	%r2, [%rd4];
	cvt.rn.f32.s32 	%f1, %r2;
	shl.b32 	%r3, %r1, 2;
	mov.u32 	%r4, _ZZ11convergenceE1x;
	add.s32 	%r5, %r4, %r3;
	st.shared.f32 	[%r5], %f1;
	bar.sync 	0;
	sub.s32 	%r6, %r4, %r3;
	ld.shared.f32 	%f2, [%r6+12];
	add.f32 	%f3, %f2, %f2;
	cvt.rzi.s32.f32 	%r7, %f3;
	st.global.u32 	[%rd4], %r7;
	ret;

}


// ===== COMPILED SASS (sm_100) =====

	.target	sm_100

	.elftype	@"ET_EXEC"


//--------------------- .note.nv.tkinfo           --------------------------
	.section	.note.nv.tkinfo,"",@"SHT_NOTE"
	.sectionflags	@"SHF_NOTE_NV_TKINFO"
	.tkinfo
        /*0018*/ 	.word	0x00000002
        /*0030*/ 	.string	""
        /*0030*/ 	.string	"ptxas"
        /*0030*/ 	.string	"Cuda compilation tools, release 13.0, V13.0.88"
        /*0030*/ 	.string	"Build cuda_13.0.r13.0/compiler.36424714_0"
        /*0030*/ 	.string	"-arch sm_100 -m 64 "



//--------------------- .note.nv.cuinfo           --------------------------
	.section	.note.nv.cuinfo,"",@"SHT_NOTE"
	.sectionflags	@"SHF_NOTE_NV_CUINFO"
        /*0018*/ 	.short	0x0002
        /*001a*/ 	.short	0x0064
        /*001c*/ 	.short	0x0082
	.zero		2


//--------------------- .nv.info                  --------------------------
	.section	.nv.info,"",@"SHT_CUDA_INFO"
	.align	4


	//----- nvinfo : EIATTR_REGCOUNT
	.align		4
        /*0000*/ 	.byte	0x04, 0x2f
        /*0002*/ 	.short	(.L_1 - .L_0)
	.align		4
.L_0:
        /*0004*/ 	.word	index@(convergence)
        /*0008*/ 	.word	0x0000000a


	//----- nvinfo : EIATTR_FRAME_SIZE
	.align		4
.L_1:
        /*000c*/ 	.byte	0x04, 0x11
        /*000e*/ 	.short	(.L_3 - .L_2)
	.align		4
.L_2:
        /*0010*/ 	.word	index@(convergence)
        /*0014*/ 	.word	0x00000000


	//----- nvinfo : EIATTR_MIN_STACK_SIZE
	.align		4
.L_3:
        /*0018*/ 	.byte	0x04, 0x12
        /*001a*/ 	.short	(.L_5 - .L_4)
	.align		4
.L_4:
        /*001c*/ 	.word	index@(convergence)
        /*0020*/ 	.word	0x00000000
.L_5:


//--------------------- .nv.compat                --------------------------
	.section	.nv.compat,"",@"SHT_CUDA_COMPAT_INFO"
	.align	4
        /*0000*/ 	.byte	0x02, 0x09, 0x00, 0x00, 0x02, 0x02, 0x01, 0x00, 0x02, 0x05, 0x05, 0x00, 0x03, 0x07, 0x01, 0x01
        /*0010*/ 	.byte	0x02, 0x03, 0x00, 0x00, 0x02, 0x06, 0x01, 0x00, 0x04, 0x0b, 0x08, 0x00, 0x09, 0x00, 0x00, 0x00
        /*0020*/ 	.byte	0x00, 0x00, 0x00, 0x00


//--------------------- .nv.info.convergence      --------------------------
	.section	.nv.info.convergence,"",@"SHT_CUDA_INFO"
	.sectionflags	@""
	.align	4


	//----- nvinfo : EIATTR_CUDA_API_VERSION
	.align		4
        /*0000*/ 	.byte	0x04, 0x37
        /*0002*/ 	.short	(.L_7 - .L_6)
.L_6:
        /*0004*/ 	.word	0x00000082


	//----- nvinfo : EIATTR_KPARAM_INFO
	.align		4
.L_7:
        /*0008*/ 	.byte	0x04, 0x17
        /*000a*/ 	.short	(.L_9 - .L_8)
.L_8:
        /*000c*/ 	.word	0x00000000
        /*0010*/ 	.short	0x0000
        /*0012*/ 	.short	0x0000
        /*0014*/ 	.byte	0x00, 0xf5, 0x21, 0x00


	//----- nvinfo : EIATTR_SPARSE_MMA_MASK
	.align		4
.L_9:
        /*0018*/ 	.byte	0x03, 0x50
        /*001a*/ 	.short	0x0000


	//----- nvinfo : EIATTR_MAXREG_COUNT
	.align		4
        /*001c*/ 	.byte	0x03, 0x1b
        /*001e*/ 	.short	0x00ff


	//----- nvinfo : EIATTR_NUM_BARRIERS
	.align		4
        /*0020*/ 	.byte	0x02, 0x4c
        /*0022*/ 	.byte	0x01
	.zero		1


	//----- nvinfo : EIATTR_MERCURY_ISA_VERSION
	.align		4
        /*0024*/ 	.byte	0x03, 0x5f
        /*0026*/ 	.short	0x0101


	//----- nvinfo : EIATTR_VRC_CTA_INIT_COUNT
	.align		4
        /*0028*/ 	.byte	0x02, 0x4a
	.zero		1
	.zero		1


	//----- nvinfo : EIATTR_EXIT_INSTR_OFFSETS
	.align		4
        /*002c*/ 	.byte	0x04, 0x1c
        /*002e*/ 	.short	(.L_11 - .L_10)


	//   ....[0]....
.L_10:
        /*0030*/ 	.word	0x00000120


	//----- nvinfo : EIATTR_CBANK_PARAM_SIZE
	.align		4
.L_11:
        /*0034*/ 	.byte	0x03, 0x19
        /*0036*/ 	.short	0x0008


	//----- nvinfo : EIATTR_PARAM_CBANK
	.align		4
        /*0038*/ 	.byte	0x04, 0x0a
        /*003a*/ 	.short	(.L_13 - .L_12)
	.align		4
.L_12:
        /*003c*/ 	.word	index@(.nv.constant0.convergence)
        /*0040*/ 	.short	0x0380
        /*0042*/ 	.short	0x0008


	//----- nvinfo : EIATTR_SW_WAR
	.align		4
.L_13:
        /*0044*/ 	.byte	0x04, 0x36
        /*0046*/ 	.short	(.L_15 - .L_14)
.L_14:
        /*0048*/ 	.word	0x00000008
.L_15:


//--------------------- .nv.callgraph             --------------------------
	.section	.nv.callgraph,"",@"SHT_CUDA_CALLGRAPH"
	.align	4
	.sectionentsize	8
	.align		4
        /*0000*/ 	.word	0x00000000
	.align		4
        /*0004*/ 	.word	0xffffffff
	.align		4
        /*0008*/ 	.word	0x00000000
	.align		4
        /*000c*/ 	.word	0xfffffffe
	.align		4
        /*0010*/ 	.word	0x00000000
	.align		4
        /*0014*/ 	.word	0xfffffffd
	.align		4
        /*0018*/ 	.word	0x00000000
	.align		4
        /*001c*/ 	.word	0xfffffffc


//--------------------- .text.convergence         --------------------------
	.section	.text.convergence,"ax",@progbits
	.align	128
        .global         convergence
        .type           convergence,@function
        .size           convergence,(.L_x_1 - convergence)
        .other          convergence,@"STO_CUDA_ENTRY STV_DEFAULT"
convergence:
.text.convergence:
[----:B------:R-:W-:Y:S01]  /*0000*/  LDC R1, c[0x0][0x37c] ;  /* 0x0000df00ff017b82 */ /* 0x000fe20000000800 */
[----:B------:R-:W0:Y:S07]  /*0010*/  S2R R7, SR_TID.X ;  /* 0x0000000000077919 */ /* 0x000e2e0000002100 */
[----:B------:R-:W0:Y:S01]  /*0020*/  LDC.64 R2, c[0x0][0x380] ;  /* 0x0000e000ff027b82 */ /* 0x000e220000000a00 */
[----:B------:R-:W1:Y:S01]  /*0030*/  LDCU.64 UR4, c[0x0][0x358] ;  /* 0x00006b00ff0477ac */ /* 0x000e620008000a00 */
[----:B0-----:R-:W-:-:S05]  /*0040*/  IMAD.WIDE.U32 R2, R7, 0x4, R2 ;  /* 0x0000000407027825 */ /* 0x001fca00078e0002 */
[----:B-1----:R-:W2:Y:S01]  /*0050*/  LDG.E R0, desc[UR4][R2.64] ;  /* 0x0000000402007981 */ /* 0x002ea2000c1e1900 */
[----:B------:R-:W-:Y:S01]  /*0060*/  MOV R4, 0x400 ;  /* 0x0000040000047802 */ /* 0x000fe20000000f00 */
[----:B------:R-:W0:Y:S03]  /*0070*/  S2R R5, SR_CgaCtaId ;  /* 0x0000000000057919 */ /* 0x000e260000008800 */
[----:B0-----:R-:W-:-:S04]  /*0080*/  LEA R4, R5, R4, 0x18 ;  /* 0x0000000405047211 */ /* 0x001fc800078ec0ff */
[C---:B------:R-:W-:Y:S01]  /*0090*/  LEA R5, R7.reuse, R4, 0x2 ;  /* 0x0000000407057211 */ /* 0x040fe200078e10ff */
[----:B------:R-:W-:Y:S01]  /*00a0*/  IMAD R4, R7, -0x4, R4 ;  /* 0xfffffffc07047824 */ /* 0x000fe200078e0204 */
[----:B--2---:R-:W-:-:S05]  /*00b0*/  I2FP.F32.S32 R0, R0 ;  /* 0x0000000000007245 */ /* 0x004fca0000201400 */
[----:B------:R-:W-:Y:S01]  /*00c0*/  STS [R5], R0 ;  /* 0x0000000005007388 */ /* 0x000fe20000000800 */
[----:B------:R-:W-:Y:S06]  /*00d0*/  BAR.SYNC.DEFER_BLOCKING 0x0 ;  /* 0x0000000000007b1d */ /* 0x000fec0000010000 */
[----:B------:R-:W0:Y:S02]  /*00e0*/  LDS R4, [R4+0xc] ;  /* 0x00000c0004047984 */ /* 0x000e240000000800 */
[----:B0-----:R-:W-:-:S04]  /*00f0*/  FADD R6, R4, R4 ;  /* 0x0000000404067221 */ /* 0x001fc80000000000 */
[----:B------:R-:W0:Y:S02]  /*0100*/  F2I.TRUNC.NTZ R7, R6 ;  /* 0x0000000600077305 */ /* 0x000e24000020f100 */
[----:B0-----:R-:W-:Y:S01]  /*0110*/  STG.E desc[UR4][R2.64], R7 ;  /* 0x0000000702007986 */ /* 0x001fe2000c101904 */
[----:B------:R-:W-:Y:S05]  /*0120*/  EXIT ;  /* 0x000000000000794d */ /* 0x000fea0003800000 */
.L_x_0:
[----:B------:R-:W-:-:S00]  /*0130*/  BRA `(.L_x_0) ;  /* 0xfffffffc00fc7947 */ /* 0x000fc0000383ffff */
[----:B------:R-:W-:-:S00]  /*0140*/  NOP ;  /* 0x0000000000007918 */ /* 0x000fc00000000000 */
        /* <DEDUP_REMOVED lines=11> */
.L_x_1:


//--------------------- .nv.shared.convergence    --------------------------
	.section	.nv.shared.convergence,"aw",@nobits
	.sectionflags	@""
	.align	4
.nv.shared.convergence:
	.zero		1040


//--------------------- .nv.shared.reserved.0     --------------------------
	.section	.nv.shared.reserved.0,"aw",@nobits
	.weak		__nv_reservedSMEM_offset_0_alias
	.size		__nv_reservedSMEM_offset_0_alias, 0, 64
	.other		__nv_reservedSMEM_offset_0_alias,@"STO_CUDA_RESERVED_SHARED STV_DEFAULT"
__nv_reservedSMEM_offset_0_alias:
	.zero		0
	.zero		64


//--------------------- .nv.constant0.convergence --------------------------
	.section	.nv.constant0.convergence,"a",@progbits
	.sectionflags	@""
	.align	4
.nv.constant0.convergence:
	.zero		904


//--------------------- SYMBOLS --------------------------

	.type		.nv.reservedSmem.offset0,@object
	.size		.nv.reservedSmem.offset0,0x4
	.type		.nv.reservedSmem.cap,@object
	.size		.nv.reservedSmem.cap,0x4
